//
// Generated by NVIDIA NVVM Compiler
//
// Compiler Build ID: CL-36424714
// Cuda compilation tools, release 13.0, V13.0.88
// Based on NVVM 20.0.0
//

.version 9.0
.target sm_100
.address_size 64

	// .globl	_Z9TranslatePfiiS_iiS_

.visible .entry _Z9TranslatePfiiS_iiS_(
	.param .u64 .ptr .align 1 _Z9TranslatePfiiS_iiS__param_0,
	.param .u32 _Z9TranslatePfiiS_iiS__param_1,
	.param .u32 _Z9TranslatePfiiS_iiS__param_2,
	.param .u64 .ptr .align 1 _Z9TranslatePfiiS_iiS__param_3,
	.param .u32 _Z9TranslatePfiiS_iiS__param_4,
	.param .u32 _Z9TranslatePfiiS_iiS__param_5,
	.param .u64 .ptr .align 1 _Z9TranslatePfiiS_iiS__param_6
)
{
	.reg .pred 	%p<13>;
	.reg .b32 	%r<47>;
	.reg .b32 	%f<68>;
	.reg .b64 	%rd<40>;

	ld.param.u64 	%rd5, [_Z9TranslatePfiiS_iiS__param_0];
	ld.param.u32 	%r20, [_Z9TranslatePfiiS_iiS__param_1];
	ld.param.u32 	%r23, [_Z9TranslatePfiiS_iiS__param_2];
	ld.param.u64 	%rd6, [_Z9TranslatePfiiS_iiS__param_3];
	ld.param.u32 	%r24, [_Z9TranslatePfiiS_iiS__param_4];
	ld.param.u32 	%r22, [_Z9TranslatePfiiS_iiS__param_5];
	ld.param.u64 	%rd4, [_Z9TranslatePfiiS_iiS__param_6];
	cvta.to.global.u64 	%rd1, %rd5;
	cvta.to.global.u64 	%rd2, %rd6;
	mov.u32 	%r25, %ntid.x;
	mov.u32 	%r26, %ctaid.x;
	mov.u32 	%r27, %tid.x;
	mad.lo.s32 	%r1, %r25, %r26, %r27;
	mov.u32 	%r28, %ntid.y;
	mov.u32 	%r29, %ctaid.y;
	mov.u32 	%r30, %tid.y;
	mad.lo.s32 	%r31, %r28, %r29, %r30;
	setp.ge.s32 	%p1, %r1, %r24;
	setp.ge.s32 	%p2, %r31, %r23;
	or.pred  	%p3, %p1, %p2;
	@%p3 bra 	$L__BB0_14;
	setp.lt.s32 	%p4, %r20, 1;
	mov.f32 	%f67, 0f00000000;
	@%p4 bra 	$L__BB0_13;
	mul.lo.s32 	%r3, %r22, %r1;
	and.b32  	%r4, %r20, 7;
	setp.lt.u32 	%p5, %r20, 8;
	mov.f32 	%f67, 0f00000000;
	mov.b32 	%r45, 0;
	@%p5 bra 	$L__BB0_5;
	and.b32  	%r45, %r20, 2147483640;
	neg.s32 	%r43, %r45;
	shl.b32 	%r7, %r23, 3;
	add.s64 	%rd3, %rd2, 16;
	mov.f32 	%f67, 0f00000000;
	mul.wide.s32 	%rd11, %r23, 4;
	mov.u32 	%r41, %r3;
	mov.u32 	%r42, %r31;
$L__BB0_4:
	.pragma "nounroll";
	mul.wide.s32 	%rd7, %r41, 4;
	add.s64 	%rd8, %rd3, %rd7;
	ld.global.f32 	%f17, [%rd8+-16];
	mul.wide.s32 	%rd9, %r42, 4;
	add.s64 	%rd10, %rd1, %rd9;
	ld.global.f32 	%f18, [%rd10];
	fma.rn.f32 	%f19, %f17, %f18, %f67;
	ld.global.f32 	%f20, [%rd8+-12];
	add.s64 	%rd12, %rd10, %rd11;
	ld.global.f32 	%f21, [%rd12];
	fma.rn.f32 	%f22, %f20, %f21, %f19;
	ld.global.f32 	%f23, [%rd8+-8];
	add.s64 	%rd13, %rd12, %rd11;
	ld.global.f32 	%f24, [%rd13];
	fma.rn.f32 	%f25, %f23, %f24, %f22;
	ld.global.f32 	%f26, [%rd8+-4];
	add.s64 	%rd14, %rd13, %rd11;
	ld.global.f32 	%f27, [%rd14];
	fma.rn.f32 	%f28, %f26, %f27, %f25;
	ld.global.f32 	%f29, [%rd8];
	add.s64 	%rd15, %rd14, %rd11;
	ld.global.f32 	%f30, [%rd15];
	fma.rn.f32 	%f31, %f29, %f30, %f28;
	ld.global.f32 	%f32, [%rd8+4];
	add.s64 	%rd16, %rd15, %rd11;
	ld.global.f32 	%f33, [%rd16];
	fma.rn.f32 	%f34, %f32, %f33, %f31;
	ld.global.f32 	%f35, [%rd8+8];
	add.s64 	%rd17, %rd16, %rd11;
	ld.global.f32 	%f36, [%rd17];
	fma.rn.f32 	%f37, %f35, %f36, %f34;
	ld.global.f32 	%f38, [%rd8+12];
	add.s64 	%rd18, %rd17, %rd11;
	ld.global.f32 	%f39, [%rd18];
	fma.rn.f32 	%f67, %f38, %f39, %f37;
	add.s32 	%r43, %r43, 8;
	add.s32 	%r42, %r42, %r7;
	add.s32 	%r41, %r41, 8;
	setp.ne.s32 	%p6, %r43, 0;
	@%p6 bra 	$L__BB0_4;
$L__BB0_5:
	setp.eq.s32 	%p7, %r4, 0;
	@%p7 bra 	$L__BB0_13;
	and.b32  	%r15, %r20, 3;
	setp.lt.u32 	%p8, %r4, 4;
	@%p8 bra 	$L__BB0_8;
	add.s32 	%r33, %r45, %r3;
	mul.wide.s32 	%rd19, %r33, 4;
	add.s64 	%rd20, %rd2, %rd19;
	ld.global.f32 	%f41, [%rd20];
	mad.lo.s32 	%r34, %r45, %r23, %r31;
	mul.wide.s32 	%rd21, %r34, 4;
	add.s64 	%rd22, %rd1, %rd21;
	ld.global.f32 	%f42, [%rd22];
	fma.rn.f32 	%f43, %f41, %f42, %f67;
	ld.global.f32 	%f44, [%rd20+4];
	mul.wide.s32 	%rd23, %r23, 4;
	add.s64 	%rd24, %rd22, %rd23;
	ld.global.f32 	%f45, [%rd24];
	fma.rn.f32 	%f46, %f44, %f45, %f43;
	ld.global.f32 	%f47, [%rd20+8];
	add.s64 	%rd25, %rd24, %rd23;
	ld.global.f32 	%f48, [%rd25];
	fma.rn.f32 	%f49, %f47, %f48, %f46;
	ld.global.f32 	%f50, [%rd20+12];
	add.s64 	%rd26, %rd25, %rd23;
	ld.global.f32 	%f51, [%rd26];
	fma.rn.f32 	%f67, %f50, %f51, %f49;
	add.s32 	%r45, %r45, 4;
$L__BB0_8:
	setp.eq.s32 	%p9, %r15, 0;
	@%p9 bra 	$L__BB0_13;
	setp.eq.s32 	%p10, %r15, 1;
	@%p10 bra 	$L__BB0_11;
	add.s32 	%r35, %r45, %r3;
	mul.wide.s32 	%rd27, %r35, 4;
	add.s64 	%rd28, %rd2, %rd27;
	ld.global.f32 	%f53, [%rd28];
	mad.lo.s32 	%r36, %r45, %r23, %r31;
	mul.wide.s32 	%rd29, %r36, 4;
	add.s64 	%rd30, %rd1, %rd29;
	ld.global.f32 	%f54, [%rd30];
	fma.rn.f32 	%f55, %f53, %f54, %f67;
	ld.global.f32 	%f56, [%rd28+4];
	mul.wide.s32 	%rd31, %r23, 4;
	add.s64 	%rd32, %rd30, %rd31;
	ld.global.f32 	%f57, [%rd32];
	fma.rn.f32 	%f67, %f56, %f57, %f55;
	add.s32 	%r45, %r45, 2;
$L__BB0_11:
	and.b32  	%r37, %r20, 1;
	setp.eq.b32 	%p11, %r37, 1;
	not.pred 	%p12, %p11;
	@%p12 bra 	$L__BB0_13;
	add.s32 	%r38, %r45, %r3;
	mul.wide.s32 	%rd33, %r38, 4;
	add.s64 	%rd34, %rd2, %rd33;
	ld.global.f32 	%f58, [%rd34];
	mad.lo.s32 	%r39, %r45, %r23, %r31;
	mul.wide.s32 	%rd35, %r39, 4;
	add.s64 	%rd36, %rd1, %rd35;
	ld.global.f32 	%f59, [%rd36];
	fma.rn.f32 	%f67, %f58, %f59, %f67;
$L__BB0_13:
	mad.lo.s32 	%r40, %r23, %r1, %r31;
	cvta.to.global.u64 	%rd37, %rd4;
	mul.wide.s32 	%rd38, %r40, 4;
	add.s64 	%rd39, %rd37, %rd38;
	st.global.f32 	[%rd39], %f67;
$L__BB0_14:
	ret;

}
	// .globl	_Z12TransformVecPfiiS_iiS_
.visible .entry _Z12TransformVecPfiiS_iiS_(
	.param .u64 .ptr .align 1 _Z12TransformVecPfiiS_iiS__param_0,
	.param .u32 _Z12TransformVecPfiiS_iiS__param_1,
	.param .u32 _Z12TransformVecPfiiS_iiS__param_2,
	.param .u64 .ptr .align 1 _Z12TransformVecPfiiS_iiS__param_3,
	.param .u32 _Z12TransformVecPfiiS_iiS__param_4,
	.param .u32 _Z12TransformVecPfiiS_iiS__param_5,
	.param .u64 .ptr .align 1 _Z12TransformVecPfiiS_iiS__param_6
)
{
	.reg .pred 	%p<14>;
	.reg .b32 	%r<47>;
	.reg .b32 	%f<99>;
	.reg .b64 	%rd<31>;

	ld.param.u64 	%rd12, [_Z12TransformVecPfiiS_iiS__param_0];
	ld.param.u32 	%r23, [_Z12TransformVecPfiiS_iiS__param_1];
	ld.param.u32 	%r24, [_Z12TransformVecPfiiS_iiS__param_2];
	ld.param.u64 	%rd13, [_Z12TransformVecPfiiS_iiS__param_3];
	ld.param.u32 	%r26, [_Z12TransformVecPfiiS_iiS__param_4];
	ld.param.u32 	%r25, [_Z12TransformVecPfiiS_iiS__param_5];
	ld.param.u64 	%rd11, [_Z12TransformVecPfiiS_iiS__param_6];
	cvta.to.global.u64 	%rd1, %rd12;
	cvta.to.global.u64 	%rd2, %rd13;
	mov.u32 	%r27, %ntid.x;
	mov.u32 	%r28, %ctaid.x;
	mov.u32 	%r29, %tid.x;
	mad.lo.s32 	%r1, %r27, %r28, %r29;
	mov.u32 	%r30, %ntid.y;
	mov.u32 	%r31, %ctaid.y;
	mul.lo.s32 	%r32, %r30, %r31;
	mov.u32 	%r33, %tid.y;
	setp.ge.s32 	%p1, %r1, %r26;
	or.b32  	%r34, %r32, %r33;
	setp.ne.s32 	%p2, %r34, 0;
	or.pred  	%p3, %p1, %p2;
	setp.lt.s32 	%p4, %r23, 1;
	or.pred  	%p5, %p3, %p4;
	@%p5 bra 	$L__BB1_13;
	cvta.to.global.u64 	%rd14, %rd11;
	mul.lo.s32 	%r2, %r25, %r1;
	mul.lo.s32 	%r37, %r24, %r1;
	mul.wide.s32 	%rd15, %r37, 4;
	add.s64 	%rd3, %rd14, %rd15;
	ld.global.f32 	%f95, [%rd3];
	and.b32  	%r3, %r23, 15;
	setp.lt.u32 	%p6, %r23, 16;
	mov.b32 	%r43, 0;
	@%p6 bra 	$L__BB1_4;
	and.b32  	%r43, %r23, 2147483632;
	neg.s32 	%r41, %r43;
	add.s64 	%rd4, %rd2, 32;
	add.s64 	%rd29, %rd1, 32;
	mov.u32 	%r40, %r2;
$L__BB1_3:
	.pragma "nounroll";
	mul.wide.s32 	%rd16, %r40, 4;
	add.s64 	%rd17, %rd4, %rd16;
	ld.global.f32 	%f11, [%rd17+-32];
	ld.global.f32 	%f12, [%rd29+-32];
	fma.rn.f32 	%f13, %f11, %f12, %f95;
	st.global.f32 	[%rd3], %f13;
	ld.global.f32 	%f14, [%rd17+-28];
	ld.global.f32 	%f15, [%rd29+-28];
	fma.rn.f32 	%f16, %f14, %f15, %f13;
	st.global.f32 	[%rd3], %f16;
	ld.global.f32 	%f17, [%rd17+-24];
	ld.global.f32 	%f18, [%rd29+-24];
	fma.rn.f32 	%f19, %f17, %f18, %f16;
	st.global.f32 	[%rd3], %f19;
	ld.global.f32 	%f20, [%rd17+-20];
	ld.global.f32 	%f21, [%rd29+-20];
	fma.rn.f32 	%f22, %f20, %f21, %f19;
	st.global.f32 	[%rd3], %f22;
	ld.global.f32 	%f23, [%rd17+-16];
	ld.global.f32 	%f24, [%rd29+-16];
	fma.rn.f32 	%f25, %f23, %f24, %f22;
	st.global.f32 	[%rd3], %f25;
	ld.global.f32 	%f26, [%rd17+-12];
	ld.global.f32 	%f27, [%rd29+-12];
	fma.rn.f32 	%f28, %f26, %f27, %f25;
	st.global.f32 	[%rd3], %f28;
	ld.global.f32 	%f29, [%rd17+-8];
	ld.global.f32 	%f30, [%rd29+-8];
	fma.rn.f32 	%f31, %f29, %f30, %f28;
	st.global.f32 	[%rd3], %f31;
	ld.global.f32 	%f32, [%rd17+-4];
	ld.global.f32 	%f33, [%rd29+-4];
	fma.rn.f32 	%f34, %f32, %f33, %f31;
	st.global.f32 	[%rd3], %f34;
	ld.global.f32 	%f35, [%rd17];
	ld.global.f32 	%f36, [%rd29];
	fma.rn.f32 	%f37, %f35, %f36, %f34;
	st.global.f32 	[%rd3], %f37;
	ld.global.f32 	%f38, [%rd17+4];
	ld.global.f32 	%f39, [%rd29+4];
	fma.rn.f32 	%f40, %f38, %f39, %f37;
	st.global.f32 	[%rd3], %f40;
	ld.global.f32 	%f41, [%rd17+8];
	ld.global.f32 	%f42, [%rd29+8];
	fma.rn.f32 	%f43, %f41, %f42, %f40;
	st.global.f32 	[%rd3], %f43;
	ld.global.f32 	%f44, [%rd17+12];
	ld.global.f32 	%f45, [%rd29+12];
	fma.rn.f32 	%f46, %f44, %f45, %f43;
	st.global.f32 	[%rd3], %f46;
	ld.global.f32 	%f47, [%rd17+16];
	ld.global.f32 	%f48, [%rd29+16];
	fma.rn.f32 	%f49, %f47, %f48, %f46;
	st.global.f32 	[%rd3], %f49;
	ld.global.f32 	%f50, [%rd17+20];
	ld.global.f32 	%f51, [%rd29+20];
	fma.rn.f32 	%f52, %f50, %f51, %f49;
	st.global.f32 	[%rd3], %f52;
	ld.global.f32 	%f53, [%rd17+24];
	ld.global.f32 	%f54, [%rd29+24];
	fma.rn.f32 	%f55, %f53, %f54, %f52;
	st.global.f32 	[%rd3], %f55;
	ld.global.f32 	%f56, [%rd17+28];
	ld.global.f32 	%f57, [%rd29+28];
	fma.rn.f32 	%f95, %f56, %f57, %f55;
	st.global.f32 	[%rd3], %f95;
	add.s32 	%r41, %r41, 16;
	add.s32 	%r40, %r40, 16;
	add.s64 	%rd29, %rd29, 64;
	setp.ne.s32 	%p7, %r41, 0;
	@%p7 bra 	$L__BB1_3;
$L__BB1_4:
	setp.eq.s32 	%p8, %r3, 0;
	@%p8 bra 	$L__BB1_13;
	and.b32  	%r11, %r23, 7;
	setp.lt.u32 	%p9, %r3, 8;
	@%p9 bra 	$L__BB1_7;
	add.s32 	%r38, %r43, %r2;
	mul.wide.s32 	%rd18, %r38, 4;
	add.s64 	%rd19, %rd2, %rd18;
	ld.global.f32 	%f58, [%rd19];
	mul.wide.u32 	%rd20, %r43, 4;
	add.s64 	%rd21, %rd1, %rd20;
	ld.global.f32 	%f59, [%rd21];
	fma.rn.f32 	%f60, %f58, %f59, %f95;
	st.global.f32 	[%rd3], %f60;
	ld.global.f32 	%f61, [%rd19+4];
	ld.global.f32 	%f62, [%rd21+4];
	fma.rn.f32 	%f63, %f61, %f62, %f60;
	st.global.f32 	[%rd3], %f63;
	ld.global.f32 	%f64, [%rd19+8];
	ld.global.f32 	%f65, [%rd21+8];
	fma.rn.f32 	%f66, %f64, %f65, %f63;
	st.global.f32 	[%rd3], %f66;
	ld.global.f32 	%f67, [%rd19+12];
	ld.global.f32 	%f68, [%rd21+12];
	fma.rn.f32 	%f69, %f67, %f68, %f66;
	st.global.f32 	[%rd3], %f69;
	ld.global.f32 	%f70, [%rd19+16];
	ld.global.f32 	%f71, [%rd21+16];
	fma.rn.f32 	%f72, %f70, %f71, %f69;
	st.global.f32 	[%rd3], %f72;
	ld.global.f32 	%f73, [%rd19+20];
	ld.global.f32 	%f74, [%rd21+20];
	fma.rn.f32 	%f75, %f73, %f74, %f72;
	st.global.f32 	[%rd3], %f75;
	ld.global.f32 	%f76, [%rd19+24];
	ld.global.f32 	%f77, [%rd21+24];
	fma.rn.f32 	%f78, %f76, %f77, %f75;
	st.global.f32 	[%rd3], %f78;
	ld.global.f32 	%f79, [%rd19+28];
	ld.global.f32 	%f80, [%rd21+28];
	fma.rn.f32 	%f95, %f79, %f80, %f78;
	st.global.f32 	[%rd3], %f95;
	add.s32 	%r43, %r43, 8;
$L__BB1_7:
	setp.eq.s32 	%p10, %r11, 0;
	@%p10 bra 	$L__BB1_13;
	and.b32  	%r14, %r23, 3;
	setp.lt.u32 	%p11, %r11, 4;
	@%p11 bra 	$L__BB1_10;
	add.s32 	%r39, %r43, %r2;
	mul.wide.s32 	%rd22, %r39, 4;
	add.s64 	%rd23, %rd2, %rd22;
	ld.global.f32 	%f81, [%rd23];
	mul.wide.u32 	%rd24, %r43, 4;
	add.s64 	%rd25, %rd1, %rd24;
	ld.global.f32 	%f82, [%rd25];
	fma.rn.f32 	%f83, %f81, %f82, %f95;
	st.global.f32 	[%rd3], %f83;
	ld.global.f32 	%f84, [%rd23+4];
	ld.global.f32 	%f85, [%rd25+4];
	fma.rn.f32 	%f86, %f84, %f85, %f83;
	st.global.f32 	[%rd3], %f86;
	ld.global.f32 	%f87, [%rd23+8];
	ld.global.f32 	%f88, [%rd25+8];
	fma.rn.f32 	%f89, %f87, %f88, %f86;
	st.global.f32 	[%rd3], %f89;
	ld.global.f32 	%f90, [%rd23+12];
	ld.global.f32 	%f91, [%rd25+12];
	fma.rn.f32 	%f95, %f90, %f91, %f89;
	st.global.f32 	[%rd3], %f95;
	add.s32 	%r43, %r43, 4;
$L__BB1_10:
	setp.eq.s32 	%p12, %r14, 0;
	@%p12 bra 	$L__BB1_13;
	mul.wide.u32 	%rd26, %r43, 4;
	add.s64 	%rd30, %rd1, %rd26;
	add.s32 	%r46, %r43, %r2;
	neg.s32 	%r45, %r14;
$L__BB1_12:
	.pragma "nounroll";
	mul.wide.s32 	%rd27, %r46, 4;
	add.s64 	%rd28, %rd2, %rd27;
	ld.global.f32 	%f92, [%rd28];
	ld.global.f32 	%f93, [%rd30];
	fma.rn.f32 	%f95, %f92, %f93, %f95;
	st.global.f32 	[%rd3], %f95;
	add.s64 	%rd30, %rd30, 4;
	add.s32 	%r46, %r46, 1;
	add.s32 	%r45, %r45, 1;
	setp.ne.s32 	%p13, %r45, 0;
	@%p13 bra 	$L__BB1_12;
$L__BB1_13:
	ret;

}


// ===== COMPILED SASS (sm_100) =====

	.target	sm_100

	.elftype	@"ET_EXEC"


//--------------------- .note.nv.tkinfo           --------------------------
	.section	.note.nv.tkinfo,"",@"SHT_NOTE"
	.sectionflags	@"SHF_NOTE_NV_TKINFO"
	.tkinfo
        /*0018*/ 	.word	0x00000002
        /*0030*/ 	.string	""
        /*0030*/ 	.string	"ptxas"
        /*0030*/ 	.string	"Cuda compilation tools, release 13.0, V13.0.88"
        /*0030*/ 	.string	"Build cuda_13.0.r13.0/compiler.36424714_0"
        /*0030*/ 	.string	"-arch sm_100 -m 64 "



//--------------------- .note.nv.cuinfo           --------------------------
	.section	.note.nv.cuinfo,"",@"SHT_NOTE"
	.sectionflags	@"SHF_NOTE_NV_CUINFO"
        /*0018*/ 	.short	0x0002
        /*001a*/ 	.short	0x0064
        /*001c*/ 	.short	0x0082
	.zero		2


//--------------------- .nv.info                  --------------------------
	.section	.nv.info,"",@"SHT_CUDA_INFO"
	.align	4


	//----- nvinfo : EIATTR_REGCOUNT
	.align		4
        /*0000*/ 	.byte	0x04, 0x2f
        /*0002*/ 	.short	(.L_1 - .L_0)
	.align		4
.L_0:
        /*0004*/ 	.word	index@(_Z9TranslatePfiiS_iiS_)
        /*0008*/ 	.word	0x00000020


	//----- nvinfo : EIATTR_FRAME_SIZE
	.align		4
.L_1:
        /*000c*/ 	.byte	0x04, 0x11
        /*000e*/ 	.short	(.L_3 - .L_2)
	.align		4
.L_2:
        /*0010*/ 	.word	index@(_Z9TranslatePfiiS_iiS_)
        /*0014*/ 	.word	0x00000000


	//----- nvinfo : EIATTR_REGCOUNT
	.align		4
.L_3:
        /*0018*/ 	.byte	0x04, 0x2f
        /*001a*/ 	.short	(.L_5 - .L_4)
	.align		4
.L_4:
        /*001c*/ 	.word	index@(_Z12TransformVecPfiiS_iiS_)
        /*0020*/ 	.word	0x00000016


	//----- nvinfo : EIATTR_FRAME_SIZE
	.align		4
.L_5:
        /*0024*/ 	.byte	0x04, 0x11
        /*0026*/ 	.short	(.L_7 - .L_6)
	.align		4
.L_6:
        /*0028*/ 	.word	index@(_Z12TransformVecPfiiS_iiS_)
        /*002c*/ 	.word	0x00000000


	//----- nvinfo : EIATTR_MIN_STACK_SIZE
	.align		4
.L_7:
        /*0030*/ 	.byte	0x04, 0x12
        /*0032*/ 	.short	(.L_9 - .L_8)
	.align		4
.L_8:
        /*0034*/ 	.word	index@(_Z12TransformVecPfiiS_iiS_)
        /*0038*/ 	.word	0x00000000


	//----- nvinfo : EIATTR_MIN_STACK_SIZE
	.align		4
.L_9:
        /*003c*/ 	.byte	0x04, 0x12
        /*003e*/ 	.short	(.L_11 - .L_10)
	.align		4
.L_10:
        /*0040*/ 	.word	index@(_Z9TranslatePfiiS_iiS_)
        /*0044*/ 	.word	0x00000000
.L_11:


//--------------------- .nv.compat                --------------------------
	.section	.nv.compat,"",@"SHT_CUDA_COMPAT_INFO"
	.align	4
        /*0000*/ 	.byte	0x02, 0x09, 0x00, 0x00, 0x02, 0x02, 0x01, 0x00, 0x02, 0x05, 0x05, 0x00, 0x03, 0x07, 0x01, 0x01
        /*0010*/ 	.byte	0x02, 0x03, 0x00, 0x00, 0x02, 0x06, 0x01, 0x00, 0x04, 0x0b, 0x08, 0x00, 0x09, 0x00, 0x00, 0x00
        /*0020*/ 	.byte	0x00, 0x00, 0x00, 0x00


//--------------------- .nv.info._Z12TransformVecPfiiS_iiS_ --------------------------
	.section	.nv.info._Z12TransformVecPfiiS_iiS_,"",@"SHT_CUDA_INFO"
	.sectionflags	@""
	.align	4


	//----- nvinfo : EIATTR_CUDA_API_VERSION
	.align		4
        /*0000*/ 	.byte	0x04, 0x37
        /*0002*/ 	.short	(.L_13 - .L_12)
.L_12:
        /*0004*/ 	.word	0x00000082


	//----- nvinfo : EIATTR_KPARAM_INFO
	.align		4
.L_13:
        /*0008*/ 	.byte	0x04, 0x17
        /*000a*/ 	.short	(.L_15 - .L_14)
.L_14:
        /*000c*/ 	.word	0x00000000
        /*0010*/ 	.short	0x0006
        /*0012*/ 	.short	0x0020
        /*0014*/ 	.byte	0x00, 0xf5, 0x21, 0x00


	//----- nvinfo : EIATTR_KPARAM_INFO
	.align		4
.L_15:
        /*0018*/ 	.byte	0x04, 0x17
        /*001a*/ 	.short	(.L_17 - .L_16)
.L_16:
        /*001c*/ 	.word	0x00000000
        /*0020*/ 	.short	0x0005
        /*0022*/ 	.short	0x001c
        /*0024*/ 	.byte	0x00, 0xf0, 0x11, 0x00


	//----- nvinfo : EIATTR_KPARAM_INFO
	.align		4
.L_17:
        /*0028*/ 	.byte	0x04, 0x17
        /*002a*/ 	.short	(.L_19 - .L_18)
.L_18:
        /*002c*/ 	.word	0x00000000
        /*0030*/ 	.short	0x0004
        /*0032*/ 	.short	0x0018
        /*0034*/ 	.byte	0x00, 0xf0, 0x11, 0x00


	//----- nvinfo : EIATTR_KPARAM_INFO
	.align		4
.L_19:
        /*0038*/ 	.byte	0x04, 0x17
        /*003a*/ 	.short	(.L_21 - .L_20)
.L_20:
        /*003c*/ 	.word	0x00000000
        /*0040*/ 	.short	0x0003
        /*0042*/ 	.short	0x0010
        /*0044*/ 	.byte	0x00, 0xf5, 0x21, 0x00


	//----- nvinfo : EIATTR_KPARAM_INFO
	.align		4
.L_21:
        /*0048*/ 	.byte	0x04, 0x17
        /*004a*/ 	.short	(.L_23 - .L_22)
.L_22:
        /*004c*/ 	.word	0x00000000
        /*0050*/ 	.short	0x0002
        /*0052*/ 	.short	0x000c
        /*0054*/ 	.byte	0x00, 0xf0, 0x11, 0x00


	//----- nvinfo : EIATTR_KPARAM_INFO
	.align		4
.L_23:
        /*0058*/ 	.byte	0x04, 0x17
        /*005a*/ 	.short	(.L_25 - .L_24)
.L_24:
        /*005c*/ 	.word	0x00000000
        /*0060*/ 	.short	0x0001
        /*0062*/ 	.short	0x0008
        /*0064*/ 	.byte	0x00, 0xf0, 0x11, 0x00


	//----- nvinfo : EIATTR_KPARAM_INFO
	.align		4
.L_25:
        /*0068*/ 	.byte	0x04, 0x17
        /*006a*/ 	.short	(.L_27 - .L_26)
.L_26:
        /*006c*/ 	.word	0x00000000
        /*0070*/ 	.short	0x0000
        /*0072*/ 	.short	0x0000
        /*0074*/ 	.byte	0x00, 0xf5, 0x21, 0x00


	//----- nvinfo : EIATTR_SPARSE_MMA_MASK
	.align		4
.L_27:
        /*0078*/ 	.byte	0x03, 0x50
        /*007a*/ 	.short	0x0000


	//----- nvinfo : EIATTR_MAXREG_COUNT
	.align		4
        /*007c*/ 	.byte	0x03, 0x1b
        /*007e*/ 	.short	0x00ff


	//----- nvinfo : EIATTR_MERCURY_ISA_VERSION
	.align		4
        /*0080*/ 	.byte	0x03, 0x5f
        /*0082*/ 	.short	0x0101


	//----- nvinfo : EIATTR_VRC_CTA_INIT_COUNT
	.align		4
        /*0084*/ 	.byte	0x02, 0x4a
	.zero		1
	.zero		1


	//----- nvinfo : EIATTR_EXIT_INSTR_OFFSETS
	.align		4
        /*0088*/ 	.byte	0x04, 0x1c
        /*008a*/ 	.short	(.L_29 - .L_28)


	//   ....[0]....
.L_28:
        /*008c*/ 	.word	0x000000e0


	//   ....[1]....
        /*0090*/ 	.word	0x00000720


	//   ....[2]....
        /*0094*/ 	.word	0x000009d0


	//   ....[3]....
        /*0098*/ 	.word	0x00000b80


	//   ....[4]....
        /*009c*/ 	.word	0x00000c90


	//----- nvinfo : EIATTR_CBANK_PARAM_SIZE
	.align		4
.L_29:
        /*00a0*/ 	.byte	0x03, 0x19
        /*00a2*/ 	.short	0x0028


	//----- nvinfo : EIATTR_PARAM_CBANK
	.align		4
        /*00a4*/ 	.byte	0x04, 0x0a
        /*00a6*/ 	.short	(.L_31 - .L_30)
	.align		4
.L_30:
        /*00a8*/ 	.word	index@(.nv.constant0._Z12TransformVecPfiiS_iiS_)
        /*00ac*/ 	.short	0x0380
        /*00ae*/ 	.short	0x0028


	//----- nvinfo : EIATTR_SW_WAR
	.align		4
.L_31:
        /*00b0*/ 	.byte	0x04, 0x36
        /*00b2*/ 	.short	(.L_33 - .L_32)
.L_32:
        /*00b4*/ 	.word	0x00000008
.L_33:


//--------------------- .nv.info._Z9TranslatePfiiS_iiS_ --------------------------
	.section	.nv.info._Z9TranslatePfiiS_iiS_,"",@"SHT_CUDA_INFO"
	.sectionflags	@""
	.align	4


	//----- nvinfo : EIATTR_CUDA_API_VERSION
	.align		4
        /*0000*/ 	.byte	0x04, 0x37
        /*0002*/ 	.short	(.L_35 - .L_34)
.L_34:
        /*0004*/ 	.word	0x00000082


	//----- nvinfo : EIATTR_KPARAM_INFO
	.align		4
.L_35:
        /*0008*/ 	.byte	0x04, 0x17
        /*000a*/ 	.short	(.L_37 - .L_36)
.L_36:
        /*000c*/ 	.word	0x00000000
        /*0010*/ 	.short	0x0006
        /*0012*/ 	.short	0x0020
        /*0014*/ 	.byte	0x00, 0xf5, 0x21, 0x00


	//----- nvinfo : EIATTR_KPARAM_INFO
	.align		4
.L_37:
        /*0018*/ 	.byte	0x04, 0x17
        /*001a*/ 	.short	(.L_39 - .L_38)
.L_38:
        /*001c*/ 	.word	0x00000000
        /*0020*/ 	.short	0x0005
        /*0022*/ 	.short	0x001c
        /*0024*/ 	.byte	0x00, 0xf0, 0x11, 0x00


	//----- nvinfo : EIATTR_KPARAM_INFO
	.align		4
.L_39:
        /*0028*/ 	.byte	0x04, 0x17
        /*002a*/ 	.short	(.L_41 - .L_40)
.L_40:
        /*002c*/ 	.word	0x00000000
        /*0030*/ 	.short	0x0004
        /*0032*/ 	.short	0x0018
        /*0034*/ 	.byte	0x00, 0xf0, 0x11, 0x00


	//----- nvinfo : EIATTR_KPARAM_INFO
	.align		4
.L_41:
        /*0038*/ 	.byte	0x04, 0x17
        /*003a*/ 	.short	(.L_43 - .L_42)
.L_42:
        /*003c*/ 	.word	0x00000000
        /*0040*/ 	.short	0x0003
        /*0042*/ 	.short	0x0010
        /*0044*/ 	.byte	0x00, 0xf5, 0x21, 0x00


	//----- nvinfo : EIATTR_KPARAM_INFO
	.align		4
.L_43:
        /*0048*/ 	.byte	0x04, 0x17
        /*004a*/ 	.short	(.L_45 - .L_44)
.L_44:
        /*004c*/ 	.word	0x00000000
        /*0050*/ 	.short	0x0002
        /*0052*/ 	.short	0x000c
        /*0054*/ 	.byte	0x00, 0xf0, 0x11, 0x00


	//----- nvinfo : EIATTR_KPARAM_INFO
	.align		4
.L_45:
        /*0058*/ 	.byte	0x04, 0x17
        /*005a*/ 	.short	(.L_47 - .L_46)
.L_46:
        /*005c*/ 	.word	0x00000000
        /*0060*/ 	.short	0x0001
        /*0062*/ 	.short	0x0008
        /*0064*/ 	.byte	0x00, 0xf0, 0x11, 0x00


	//----- nvinfo : EIATTR_KPARAM_INFO
	.align		4
.L_47:
        /*0068*/ 	.byte	0x04, 0x17
        /*006a*/ 	.short	(.L_49 - .L_48)
.L_48:
        /*006c*/ 	.word	0x00000000
        /*0070*/ 	.short	0x0000
        /*0072*/ 	.short	0x0000
        /*0074*/ 	.byte	0x00, 0xf5, 0x21, 0x00


	//----- nvinfo : EIATTR_SPARSE_MMA_MASK
	.align		4
.L_49:
        /*0078*/ 	.byte	0x03, 0x50
        /*007a*/ 	.short	0x0000


	//----- nvinfo : EIATTR_MAXREG_COUNT
	.align		4
        /*007c*/ 	.byte	0x03, 0x1b
        /*007e*/ 	.short	0x00ff


	//----- nvinfo : EIATTR_MERCURY_ISA_VERSION
	.align		4
        /*0080*/ 	.byte	0x03, 0x5f
        /*0082*/ 	.short	0x0101


	//----- nvinfo : EIATTR_VRC_CTA_INIT_COUNT
	.align		4
        /*0084*/ 	.byte	0x02, 0x4a
	.zero		1
	.zero		1


	//----- nvinfo : EIATTR_EXIT_INSTR_OFFSETS
	.align		4
        /*0088*/ 	.byte	0x04, 0x1c
        /*008a*/ 	.short	(.L_51 - .L_50)


	//   ....[0]....
.L_50:
        /*008c*/ 	.word	0x000000d0


	//   ....[1]....
        /*0090*/ 	.word	0x00000860


	//----- nvinfo : EIATTR_CBANK_PARAM_SIZE
	.align		4
.L_51:
        /*0094*/ 	.byte	0x03, 0x19
        /*0096*/ 	.short	0x0028


	//----- nvinfo : EIATTR_PARAM_CBANK
	.align		4
        /*0098*/ 	.byte	0x04, 0x0a
        /*009a*/ 	.short	(.L_53 - .L_52)
	.align		4
.L_52:
        /*009c*/ 	.word	index@(.nv.constant0._Z9TranslatePfiiS_iiS_)
        /*00a0*/ 	.short	0x0380
        /*00a2*/ 	.short	0x0028


	//----- nvinfo : EIATTR_SW_WAR
	.align		4
.L_53:
        /*00a4*/ 	.byte	0x04, 0x36
        /*00a6*/ 	.short	(.L_55 - .L_54)
.L_54:
        /*00a8*/ 	.word	0x00000008
.L_55:


//--------------------- .nv.callgraph             --------------------------
	.section	.nv.callgraph,"",@"SHT_CUDA_CALLGRAPH"
	.align	4
	.sectionentsize	8
	.align		4
        /*0000*/ 	.word	0x00000000
	.align		4
        /*0004*/ 	.word	0xffffffff
	.align		4
        /*0008*/ 	.word	0x00000000
	.align		4
        /*000c*/ 	.word	0xfffffffe
	.align		4
        /*0010*/ 	.word	0x00000000
	.align		4
        /*0014*/ 	.word	0xfffffffd
	.align		4
        /*0018*/ 	.word	0x00000000
	.align		4
        /*001c*/ 	.word	0xfffffffc


//--------------------- .text._Z12TransformVecPfiiS_iiS_ --------------------------
	.section	.text._Z12TransformVecPfiiS_iiS_,"ax",@progbits
	.align	128
        .global         _Z12TransformVecPfiiS_iiS_
        .type           _Z12TransformVecPfiiS_iiS_,@function
        .size           _Z12TransformVecPfiiS_iiS_,(.L_x_11 - _Z12TransformVecPfiiS_iiS_)
        .other          _Z12TransformVecPfiiS_iiS_,@"STO_CUDA_ENTRY STV_DEFAULT"
_Z12TransformVecPfiiS_iiS_:
.text._Z12TransformVecPfiiS_iiS_:
[----:B------:R-:W-:Y:S01]  /*0000*/  LDC R1, c[0x0][0x37c] ;  /* 0x0000df00ff017b82 */ /* 0x000fe20000000800 */
[----:B------:R-:W0:Y:S07]  /*0010*/  S2R R7, SR_CTAID.X ;  /* 0x0000000000077919 */ /* 0x000e2e0000002500 */
[----:B------:R-:W1:Y:S01]  /*0020*/  S2UR UR5, SR_CTAID.Y ;  /* 0x00000000000579c3 */ /* 0x000e620000002600 */
[----:B------:R-:W0:Y:S01]  /*0030*/  LDCU UR6, c[0x0][0x360] ;  /* 0x00006c00ff0677ac */ /* 0x000e220008000800 */
[----:B------:R-:W0:Y:S01]  /*0040*/  S2R R0, SR_TID.X ;  /* 0x0000000000007919 */ /* 0x000e220000002100 */
[----:B------:R-:W1:Y:S01]  /*0050*/  LDCU UR4, c[0x0][0x364] ;  /* 0x00006c80ff0477ac */ /* 0x000e620008000800 */
[----:B------:R-:W2:Y:S04]  /*0060*/  S2R R2, SR_TID.Y ;  /* 0x0000000000027919 */ /* 0x000ea80000002200 */
[----:B------:R-:W3:Y:S01]  /*0070*/  LDC R4, c[0x0][0x388] ;  /* 0x0000e200ff047b82 */ /* 0x000ee20000000800 */
[----:B------:R-:W4:Y:S01]  /*0080*/  LDCU UR7, c[0x0][0x398] ;  /* 0x00007300ff0777ac */ /* 0x000f220008000800 */
[----:B-1----:R-:W-:Y:S01]  /*0090*/  UIMAD UR4, UR4, UR5, URZ ;  /* 0x00000005040472a4 */ /* 0x002fe2000f8e02ff */
[----:B0-----:R-:W-:-:S05]  /*00a0*/  IMAD R7, R7, UR6, R0 ;  /* 0x0000000607077c24 */ /* 0x001fca000f8e0200 */
[----:B--2---:R-:W-:-:S04]  /*00b0*/  LOP3.LUT P0, RZ, R2, UR4, RZ, 0xfc, !PT ;  /* 0x0000000402ff7c12 */ /* 0x004fc8000f80fcff */
[----:B----4-:R-:W-:-:S04]  /*00c0*/  ISETP.GE.OR P0, PT, R7, UR7, P0 ;  /* 0x0000000707007c0c */ /* 0x010fc80008706670 */
[----:B---3--:R-:W-:-:S13]  /*00d0*/  ISETP.LT.OR P0, PT, R4, 0x1, P0 ;  /* 0x000000010400780c */ /* 0x008fda0000701670 */
[----:B------:R-:W-:Y:S05]  /*00e0*/  @P0 EXIT ;  /* 0x000000000000094d */ /* 0x000fea0003800000 */
[----:B------:R-:W0:Y:S01]  /*00f0*/  LDCU UR4, c[0x0][0x38c] ;  /* 0x00007180ff0477ac */ /* 0x000e220008000800 */
[----:B------:R-:W1:Y:S01]  /*0100*/  LDC.64 R2, c[0x0][0x3a0] ;  /* 0x0000e800ff027b82 */ /* 0x000e620000000a00 */
[----:B------:R-:W2:Y:S01]  /*0110*/  LDCU.64 UR8, c[0x0][0x358] ;  /* 0x00006b00ff0877ac */ /* 0x000ea20008000a00 */
[C---:B------:R-:W-:Y:S01]  /*0120*/  ISETP.GE.U32.AND P1, PT, R4.reuse, 0x10, PT ;  /* 0x000000100400780c */ /* 0x040fe20003f26070 */
[----:B0-----:R-:W-:Y:S01]  /*0130*/  IMAD R5, R7, UR4, RZ ;  /* 0x0000000407057c24 */ /* 0x001fe2000f8e02ff */
[----:B------:R-:W0:Y:S01]  /*0140*/  LDCU UR4, c[0x0][0x39c] ;  /* 0x00007380ff0477ac */ /* 0x000e220008000800 */
[----:B------:R-:W-:Y:S02]  /*0150*/  LOP3.LUT R6, R4, 0xf, RZ, 0xc0, !PT ;  /* 0x0000000f04067812 */ /* 0x000fe400078ec0ff */
[----:B-1----:R-:W-:-:S04]  /*0160*/  IMAD.WIDE R2, R5, 0x4, R2 ;  /* 0x0000000405027825 */ /* 0x002fc800078e0202 */
[----:B------:R-:W-:Y:S01]  /*0170*/  HFMA2 R0, -RZ, RZ, 0, 0 ;  /* 0x00000000ff007431 */ /* 0x000fe200000001ff */
[----:B------:R-:W-:Y:S01]  /*0180*/  ISETP.NE.AND P0, PT, R6, RZ, PT ;  /* 0x000000ff0600720c */ /* 0x000fe20003f05270 */
[----:B--2---:R1:W5:Y:S01]  /*0190*/  LDG.E R5, desc[UR8][R2.64] ;  /* 0x0000000802057981 */ /* 0x004362000c1e1900 */
[----:B0-----:R-:W-:Y:S01]  /*01a0*/  IMAD R7, R7, UR4, RZ ;  /* 0x0000000407077c24 */ /* 0x001fe2000f8e02ff */
[----:B------:R-:W-:Y:S10]  /*01b0*/  @!P1 BRA `(.L_x_0) ;  /* 0x0000000400589947 */ /* 0x000ff40003800000 */
[----:B------:R-:W0:Y:S01]  /*01c0*/  LDCU.64 UR4, c[0x0][0x380] ;  /* 0x00007000ff0477ac */ /* 0x000e220008000a00 */
[----:B------:R-:W-:Y:S02]  /*01d0*/  LOP3.LUT R0, R4, 0x7ffffff0, RZ, 0xc0, !PT ;  /* 0x7ffffff004007812 */ /* 0x000fe400078ec0ff */
[----:B------:R-:W-:Y:S01]  /*01e0*/  MOV R13, R7 ;  /* 0x00000007000d7202 */ /* 0x000fe20000000f00 */
[----:B------:R-:W2:Y:S01]  /*01f0*/  LDCU.64 UR6, c[0x0][0x390] ;  /* 0x00007200ff0677ac */ /* 0x000ea20008000a00 */
[----:B------:R-:W-:Y:S01]  /*0200*/  IADD3 R12, PT, PT, -R0, RZ, RZ ;  /* 0x000000ff000c7210 */ /* 0x000fe20007ffe1ff */
[----:B0-----:R-:W-:-:S04]  /*0210*/  UIADD3 UR4, UP1, UPT, UR4, 0x20, URZ ;  /* 0x0000002004047890 */ /* 0x001fc8000ff3e0ff */
[----:B------:R-:W-:Y:S02]  /*0220*/  UIADD3.X UR5, UPT, UPT, URZ, UR5, URZ, UP1, !UPT ;  /* 0x00000005ff057290 */ /* 0x000fe40008ffe4ff */
[----:B--2---:R-:W-:Y:S01]  /*0230*/  UIADD3 UR6, UP0, UPT, UR6, 0x20, URZ ;  /* 0x0000002006067890 */ /* 0x004fe2000ff1e0ff */
[----:B------:R-:W-:-:S03]  /*0240*/  MOV R14, UR4 ;  /* 0x00000004000e7c02 */ /* 0x000fc60008000f00 */
[----:B------:R-:W-:Y:S01]  /*0250*/  MOV R15, UR5 ;  /* 0x00000005000f7c02 */ /* 0x000fe20008000f00 */
[----:B------:R-:W-:-:S12]  /*0260*/  UIADD3.X UR7, UPT, UPT, URZ, UR7, URZ, UP0, !UPT ;  /* 0x00000007ff077290 */ /* 0x000fd800087fe4ff */
.L_x_1:
[----:B------:R-:W-:Y:S02]  /*0270*/  MOV R10, UR6 ;  /* 0x00000006000a7c02 */ /* 0x000fe40008000f00 */
[----:B------:R-:W-:Y:S02]  /*0280*/  MOV R11, UR7 ;  /* 0x00000007000b7c02 */ /* 0x000fe40008000f00 */
[----:B------:R-:W-:Y:S02]  /*0290*/  MOV R8, R14 ;  /* 0x0000000e00087202 */ /* 0x000fe40000000f00 */
[----:B------:R-:W-:Y:S01]  /*02a0*/  MOV R9, R15 ;  /* 0x0000000f00097202 */ /* 0x000fe20000000f00 */
[----:B------:R-:W-:-:S04]  /*02b0*/  IMAD.WIDE R10, R13, 0x4, R10 ;  /* 0x000000040d0a7825 */ /* 0x000fc800078e020a */
[----:B------:R-:W2:Y:S04]  /*02c0*/  LDG.E R15, desc[UR8][R8.64+-0x20] ;  /* 0xffffe008080f7981 */ /* 0x000ea8000c1e1900 */
[----:B------:R-:W2:Y:S02]  /*02d0*/  LDG.E R14, desc[UR8][R10.64+-0x20] ;  /* 0xffffe0080a0e7981 */ /* 0x000ea4000c1e1900 */
[----:B--2--5:R-:W-:-:S05]  /*02e0*/  FFMA R15, R14, R15, R5 ;  /* 0x0000000f0e0f7223 */ /* 0x024fca0000000005 */
[----:B------:R0:W-:Y:S04]  /*02f0*/  STG.E desc[UR8][R2.64], R15 ;  /* 0x0000000f02007986 */ /* 0x0001e8000c101908 */
[----:B------:R-:W2:Y:S04]  /*0300*/  LDG.E R14, desc[UR8][R10.64+-0x1c] ;  /* 0xffffe4080a0e7981 */ /* 0x000ea8000c1e1900 */
[----:B----4-:R-:W2:Y:S02]  /*0310*/  LDG.E R5, desc[UR8][R8.64+-0x1c] ;  /* 0xffffe40808057981 */ /* 0x010ea4000c1e1900 */
[----:B--2---:R-:W-:-:S05]  /*0320*/  FFMA R5, R14, R5, R15 ;  /* 0x000000050e057223 */ /* 0x004fca000000000f */
[----:B------:R2:W-:Y:S04]  /*0330*/  STG.E desc[UR8][R2.64], R5 ;  /* 0x0000000502007986 */ /* 0x0005e8000c101908 */
[----:B------:R-:W3:Y:S04]  /*0340*/  LDG.E R14, desc[UR8][R10.64+-0x18] ;  /* 0xffffe8080a0e7981 */ /* 0x000ee8000c1e1900 */
[----:B------:R-:W3:Y:S02]  /*0350*/  LDG.E R16, desc[UR8][R8.64+-0x18] ;  /* 0xffffe80808107981 */ /* 0x000ee4000c1e1900 */
[----:B---3--:R-:W-:-:S05]  /*0360*/  FFMA R17, R14, R16, R5 ;  /* 0x000000100e117223 */ /* 0x008fca0000000005 */
[----:B------:R3:W-:Y:S04]  /*0370*/  STG.E desc[UR8][R2.64], R17 ;  /* 0x0000001102007986 */ /* 0x0007e8000c101908 */
[----:B------:R-:W0:Y:S04]  /*0380*/  LDG.E R14, desc[UR8][R10.64+-0x14] ;  /* 0xffffec080a0e7981 */ /* 0x000e28000c1e1900 */
[----:B------:R-:W0:Y:S02]  /*0390*/  LDG.E R16, desc[UR8][R8.64+-0x14] ;  /* 0xffffec0808107981 */ /* 0x000e24000c1e1900 */
[----:B0-----:R-:W-:-:S05]  /*03a0*/  FFMA R15, R14, R16, R17 ;  /* 0x000000100e0f7223 */ /* 0x001fca0000000011 */
[----:B------:R0:W-:Y:S04]  /*03b0*/  STG.E desc[UR8][R2.64], R15 ;  /* 0x0000000f02007986 */ /* 0x0001e8000c101908 */
[----:B------:R-:W2:Y:S04]  /*03c0*/  LDG.E R14, desc[UR8][R10.64+-0x10] ;  /* 0xfffff0080a0e7981 */ /* 0x000ea8000c1e1900 */
[----:B------:R-:W2:Y:S02]  /*03d0*/  LDG.E R16, desc[UR8][R8.64+-0x10] ;  /* 0xfffff00808107981 */ /* 0x000ea4000c1e1900 */
        /* <DEDUP_REMOVED lines=34> */
[----:B------:R-:W4:Y:S04]  /*0600*/  LDG.E R14, desc[UR8][R10.64+0x14] ;  /* 0x000014080a0e7981 */ /* 0x000f28000c1e1900 */
[----:B------:R-:W4:Y:S02]  /*0610*/  LDG.E R16, desc[UR8][R8.64+0x14] ;  /* 0x0000140808107981 */ /* 0x000f24000c1e1900 */
[----:B----4-:R-:W-:-:S05]  /*0620*/  FFMA R19, R14, R16, R15 ;  /* 0x000000100e137223 */ /* 0x010fca000000000f */
[----:B------:R4:W-:Y:S04]  /*0630*/  STG.E desc[UR8][R2.64], R19 ;  /* 0x0000001302007986 */ /* 0x0009e8000c101908 */
[----:B------:R-:W3:Y:S04]  /*0640*/  LDG.E R14, desc[UR8][R10.64+0x18] ;  /* 0x000018080a0e7981 */ /* 0x000ee8000c1e1900 */
[----:B--2---:R-:W3:Y:S01]  /*0650*/  LDG.E R5, desc[UR8][R8.64+0x18] ;  /* 0x0000180808057981 */ /* 0x004ee2000c1e1900 */
[----:B------:R-:W-:Y:S01]  /*0660*/  IADD3 R12, PT, PT, R12, 0x10, RZ ;  /* 0x000000100c0c7810 */ /* 0x000fe20007ffe0ff */
[----:B---3--:R-:W-:-:S05]  /*0670*/  FFMA R17, R14, R5, R19 ;  /* 0x000000050e117223 */ /* 0x008fca0000000013 */
[----:B------:R4:W-:Y:S04]  /*0680*/  STG.E desc[UR8][R2.64], R17 ;  /* 0x0000001102007986 */ /* 0x0009e8000c101908 */
[----:B------:R-:W2:Y:S04]  /*0690*/  LDG.E R14, desc[UR8][R10.64+0x1c] ;  /* 0x00001c080a0e7981 */ /* 0x000ea8000c1e1900 */
[----:B------:R-:W2:Y:S01]  /*06a0*/  LDG.E R5, desc[UR8][R8.64+0x1c] ;  /* 0x00001c0808057981 */ /* 0x000ea2000c1e1900 */
[----:B------:R-:W-:Y:S02]  /*06b0*/  ISETP.NE.AND P1, PT, R12, RZ, PT ;  /* 0x000000ff0c00720c */ /* 0x000fe40003f25270 */
[----:B------:R-:W-:Y:S01]  /*06c0*/  IADD3 R13, PT, PT, R13, 0x10, RZ ;  /* 0x000000100d0d7810 */ /* 0x000fe20007ffe0ff */
[----:B--2---:R-:W-:Y:S01]  /*06d0*/  FFMA R5, R14, R5, R17 ;  /* 0x000000050e057223 */ /* 0x004fe20000000011 */
[----:B------:R-:W-:-:S04]  /*06e0*/  IADD3 R14, P2, PT, R8, 0x40, RZ ;  /* 0x00000040080e7810 */ /* 0x000fc80007f5e0ff */
[----:B------:R4:W-:Y:S01]  /*06f0*/  STG.E desc[UR8][R2.64], R5 ;  /* 0x0000000502007986 */ /* 0x0009e2000c101908 */
[----:B0-----:R-:W-:-:S04]  /*0700*/  IADD3.X R15, PT, PT, RZ, R9, RZ, P2, !PT ;  /* 0x00000009ff0f7210 */ /* 0x001fc800017fe4ff */
[----:B------:R-:W-:Y:S05]  /*0710*/  @P1 BRA `(.L_x_1) ;  /* 0xfffffff800d41947 */ /* 0x000fea000383ffff */
.L_x_0:
[----:B------:R-:W-:Y:S05]  /*0720*/  @!P0 EXIT ;  /* 0x000000000000894d */ /* 0x000fea0003800000 */
[----:B------:R-:W-:Y:S02]  /*0730*/  ISETP.GE.U32.AND P0, PT, R6, 0x8, PT ;  /* 0x000000080600780c */ /* 0x000fe40003f06070 */
[----:B------:R-:W-:-:S04]  /*0740*/  LOP3.LUT R14, R4, 0x7, RZ, 0xc0, !PT ;  /* 0x00000007040e7812 */ /* 0x000fc800078ec0ff */
[----:B------:R-:W-:-:S07]  /*0750*/  ISETP.NE.AND P1, PT, R14, RZ, PT ;  /* 0x000000ff0e00720c */ /* 0x000fce0003f25270 */
[----:B------:R-:W-:Y:S06]  /*0760*/  @!P0 BRA `(.L_x_2) ;  /* 0x0000000000988947 */ /* 0x000fec0003800000 */
[----:B------:R-:W0:Y:S01]  /*0770*/  LDC.64 R8, c[0x0][0x390] ;  /* 0x0000e400ff087b82 */ /* 0x000e220000000a00 */
[----:B------:R-:W-:-:S07]  /*0780*/  IADD3 R13, PT, PT, R7, R0, RZ ;  /* 0x00000000070d7210 */ /* 0x000fce0007ffe0ff */
[----:B------:R-:W2:Y:S01]  /*0790*/  LDC.64 R10, c[0x0][0x380] ;  /* 0x0000e000ff0a7b82 */ /* 0x000ea20000000a00 */
[----:B0-----:R-:W-:-:S05]  /*07a0*/  IMAD.WIDE R8, R13, 0x4, R8 ;  /* 0x000000040d087825 */ /* 0x001fca00078e0208 */
[----:B------:R-:W4:Y:S01]  /*07b0*/  LDG.E R6, desc[UR8][R8.64] ;  /* 0x0000000808067981 */ /* 0x000f22000c1e1900 */
[----:B--2---:R-:W-:-:S05]  /*07c0*/  IMAD.WIDE.U32 R10, R0, 0x4, R10 ;  /* 0x00000004000a7825 */ /* 0x004fca00078e000a */
[----:B------:R-:W4:Y:S02]  /*07d0*/  LDG.E R12, desc[UR8][R10.64] ;  /* 0x000000080a0c7981 */ /* 0x000f24000c1e1900 */
[----:B----45:R-:W-:-:S05]  /*07e0*/  FFMA R5, R6, R12, R5 ;  /* 0x0000000c06057223 */ /* 0x030fca0000000005 */
        /* <DEDUP_REMOVED lines=21> */
[----:B------:R-:W3:Y:S04]  /*0940*/  LDG.E R6, desc[UR8][R8.64+0x18] ;  /* 0x0000180808067981 */ /* 0x000ee8000c1e1900 */
[----:B------:R-:W3:Y:S02]  /*0950*/  LDG.E R12, desc[UR8][R10.64+0x18] ;  /* 0x000018080a0c7981 */ /* 0x000ee4000c1e1900 */
[----:B---3--:R-:W-:-:S05]  /*0960*/  FFMA R17, R6, R12, R15 ;  /* 0x0000000c06117223 */ /* 0x008fca000000000f */
[----:B------:R2:W-:Y:S04]  /*0970*/  STG.E desc[UR8][R2.64], R17 ;  /* 0x0000001102007986 */ /* 0x0005e8000c101908 */
[----:B------:R-:W3:Y:S04]  /*0980*/  LDG.E R6, desc[UR8][R8.64+0x1c] ;  /* 0x00001c0808067981 */ /* 0x000ee8000c1e1900 */
[----:B0-----:R-:W3:Y:S01]  /*0990*/  LDG.E R5, desc[UR8][R10.64+0x1c] ;  /* 0x00001c080a057981 */ /* 0x001ee2000c1e1900 */
[----:B------:R-:W-:Y:S01]  /*09a0*/  IADD3 R0, PT, PT, R0, 0x8, RZ ;  /* 0x0000000800007810 */ /* 0x000fe20007ffe0ff */
[----:B---3--:R-:W-:-:S05]  /*09b0*/  FFMA R5, R6, R5, R17 ;  /* 0x0000000506057223 */ /* 0x008fca0000000011 */
[----:B------:R2:W-:Y:S02]  /*09c0*/  STG.E desc[UR8][R2.64], R5 ;  /* 0x0000000502007986 */ /* 0x0005e4000c101908 */
.L_x_2:
[----:B------:R-:W-:Y:S05]  /*09d0*/  @!P1 EXIT ;  /* 0x000000000000994d */ /* 0x000fea0003800000 */
[----:B------:R-:W-:Y:S02]  /*09e0*/  ISETP.GE.U32.AND P0, PT, R14, 0x4, PT ;  /* 0x000000040e00780c */ /* 0x000fe40003f06070 */
[----:B------:R-:W-:-:S04]  /*09f0*/  LOP3.LUT R4, R4, 0x3, RZ, 0xc0, !PT ;  /* 0x0000000304047812 */ /* 0x000fc800078ec0ff */
[----:B------:R-:W-:-:S07]  /*0a00*/  ISETP.NE.AND P1, PT, R4, RZ, PT ;  /* 0x000000ff0400720c */ /* 0x000fce0003f25270 */
[----:B------:R-:W-:Y:S06]  /*0a10*/  @!P0 BRA `(.L_x_3) ;  /* 0x0000000000588947 */ /* 0x000fec0003800000 */
[----:B------:R-:W0:Y:S01]  /*0a20*/  LDC.64 R8, c[0x0][0x390] ;  /* 0x0000e400ff087b82 */ /* 0x000e220000000a00 */
[----:B--2---:R-:W-:-:S07]  /*0a30*/  IADD3 R13, PT, PT, R7, R0, RZ ;  /* 0x00000000070d7210 */ /* 0x004fce0007ffe0ff */
        /* <DEDUP_REMOVED lines=11> */
[----:B------:R-:W2:Y:S04]  /*0af0*/  LDG.E R6, desc[UR8][R8.64+0x8] ;  /* 0x0000080808067981 */ /* 0x000ea8000c1e1900 */
[----:B------:R-:W2:Y:S02]  /*0b00*/  LDG.E R12, desc[UR8][R10.64+0x8] ;  /* 0x000008080a0c7981 */ /* 0x000ea4000c1e1900 */
[----:B--2---:R-:W-:-:S05]  /*0b10*/  FFMA R15, R6, R12, R13 ;  /* 0x0000000c060f7223 */ /* 0x004fca000000000d */
[----:B------:R3:W-:Y:S04]  /*0b20*/  STG.E desc[UR8][R2.64], R15 ;  /* 0x0000000f02007986 */ /* 0x0007e8000c101908 */
[----:B------:R-:W0:Y:S04]  /*0b30*/  LDG.E R6, desc[UR8][R8.64+0xc] ;  /* 0x00000c0808067981 */ /* 0x000e28000c1e1900 */
[----:B------:R-:W0:Y:S01]  /*0b40*/  LDG.E R12, desc[UR8][R10.64+0xc] ;  /* 0x00000c080a0c7981 */ /* 0x000e22000c1e1900 */
[----:B------:R-:W-:Y:S01]  /*0b50*/  IADD3 R0, PT, PT, R0, 0x4, RZ ;  /* 0x0000000400007810 */ /* 0x000fe20007ffe0ff */
[----:B0-----:R-:W-:-:S05]  /*0b60*/  FFMA R5, R6, R12, R15 ;  /* 0x0000000c06057223 */ /* 0x001fca000000000f */
[----:B------:R3:W-:Y:S02]  /*0b70*/  STG.E desc[UR8][R2.64], R5 ;  /* 0x0000000502007986 */ /* 0x0007e4000c101908 */
.L_x_3:
[----:B------:R-:W-:Y:S05]  /*0b80*/  @!P1 EXIT ;  /* 0x000000000000994d */ /* 0x000fea0003800000 */
[----:B------:R-:W0:Y:S01]  /*0b90*/  LDC.64 R10, c[0x0][0x380] ;  /* 0x0000e000ff0a7b82 */ /* 0x000e220000000a00 */
[----:B--23--:R-:W-:Y:S02]  /*0ba0*/  IADD3 R13, PT, PT, R7, R0, RZ ;  /* 0x00000000070d7210 */ /* 0x00cfe40007ffe0ff */
[----:B------:R-:W-:-:S05]  /*0bb0*/  IADD3 R4, PT, PT, -R4, RZ, RZ ;  /* 0x000000ff04047210 */ /* 0x000fca0007ffe1ff */
[----:B------:R-:W2:Y:S01]  /*0bc0*/  LDC.64 R8, c[0x0][0x390] ;  /* 0x0000e400ff087b82 */ /* 0x000ea20000000a00 */
[----:B0-----:R-:W-:-:S07]  /*0bd0*/  IMAD.WIDE.U32 R10, R0, 0x4, R10 ;  /* 0x00000004000a7825 */ /* 0x001fce00078e000a */
.L_x_4:
[----:B--2---:R-:W-:Y:S01]  /*0be0*/  IMAD.WIDE R6, R13, 0x4, R8 ;  /* 0x000000040d067825 */ /* 0x004fe200078e0208 */
[----:B0-----:R0:W4:Y:S05]  /*0bf0*/  LDG.E R0, desc[UR8][R10.64] ;  /* 0x000000080a007981 */ /* 0x00112a000c1e1900 */
[----:B------:R-:W4:Y:S01]  /*0c00*/  LDG.E R6, desc[UR8][R6.64] ;  /* 0x0000000806067981 */ /* 0x000f22000c1e1900 */
[----:B------:R-:W-:-:S04]  /*0c10*/  IADD3 R4, PT, PT, R4, 0x1, RZ ;  /* 0x0000000104047810 */ /* 0x000fc80007ffe0ff */
[----:B------:R-:W-:Y:S02]  /*0c20*/  ISETP.NE.AND P0, PT, R4, RZ, PT ;  /* 0x000000ff0400720c */ /* 0x000fe40003f05270 */
[----:B0-----:R-:W-:Y:S02]  /*0c30*/  IADD3 R10, P1, PT, R10, 0x4, RZ ;  /* 0x000000040a0a7810 */ /* 0x001fe40007f3e0ff */
[----:B------:R-:W-:Y:S02]  /*0c40*/  IADD3 R13, PT, PT, R13, 0x1, RZ ;  /* 0x000000010d0d7810 */ /* 0x000fe40007ffe0ff */
[----:B------:R-:W-:Y:S01]  /*0c50*/  IADD3.X R11, PT, PT, RZ, R11, RZ, P1, !PT ;  /* 0x0000000bff0b7210 */ /* 0x000fe20000ffe4ff */
[----:B----45:R-:W-:-:S05]  /*0c60*/  FFMA R5, R6, R0, R5 ;  /* 0x0000000006057223 */ /* 0x030fca0000000005 */
[----:B------:R0:W-:Y:S01]  /*0c70*/  STG.E desc[UR8][R2.64], R5 ;  /* 0x0000000502007986 */ /* 0x0001e2000c101908 */
[----:B------:R-:W-:Y:S05]  /*0c80*/  @P0 BRA `(.L_x_4) ;  /* 0xfffffffc00d40947 */ /* 0x000fea000383ffff */
[----:B------:R-:W-:Y:S05]  /*0c90*/  EXIT ;  /* 0x000000000000794d */ /* 0x000fea0003800000 */
.L_x_5:
[----:B------:R-:W-:-:S00]  /*0ca0*/  BRA `(.L_x_5) ;  /* 0xfffffffc00fc7947 */ /* 0x000fc0000383ffff */
[----:B------:R-:W-:-:S00]  /*0cb0*/  NOP ;  /* 0x0000000000007918 */ /* 0x000fc00000000000 */
        /* <DEDUP_REMOVED lines=12> */
.L_x_11:


//--------------------- .text._Z9TranslatePfiiS_iiS_ --------------------------
	.section	.text._Z9TranslatePfiiS_iiS_,"ax",@progbits
	.align	128
        .global         _Z9TranslatePfiiS_iiS_
        .type           _Z9TranslatePfiiS_iiS_,@function
        .size           _Z9TranslatePfiiS_iiS_,(.L_x_12 - _Z9TranslatePfiiS_iiS_)
        .other          _Z9TranslatePfiiS_iiS_,@"STO_CUDA_ENTRY STV_DEFAULT"
_Z9TranslatePfiiS_iiS_:
.text._Z9TranslatePfiiS_iiS_:
[----:B------:R-:W-:Y:S01]  /*0000*/  LDC R1, c[0x0][0x37c] ;  /* 0x0000df00ff017b82 */ /* 0x000fe20000000800 */
[----:B------:R-:W0:Y:S01]  /*0010*/  S2R R0, SR_CTAID.Y ;  /* 0x0000000000007919 */ /* 0x000e220000002600 */
[----:B------:R-:W1:Y:S06]  /*0020*/  LDCU UR4, c[0x0][0x360] ;  /* 0x00006c00ff0477ac */ /* 0x000e6c0008000800 */
[----:B------:R-:W2:Y:S01]  /*0030*/  LDC R15, c[0x0][0x38c] ;  /* 0x0000e300ff0f7b82 */ /* 0x000ea20000000800 */
[----:B------:R-:W0:Y:S01]  /*0040*/  S2R R5, SR_TID.Y ;  /* 0x0000000000057919 */ /* 0x000e220000002200 */
[----:B------:R-:W0:Y:S01]  /*0050*/  LDCU UR5, c[0x0][0x364] ;  /* 0x00006c80ff0577ac */ /* 0x000e220008000800 */
[----:B------:R-:W1:Y:S01]  /*0060*/  S2R R14, SR_CTAID.X ;  /* 0x00000000000e7919 */ /* 0x000e620000002500 */
[----:B------:R-:W3:Y:S01]  /*0070*/  LDCU UR6, c[0x0][0x398] ;  /* 0x00007300ff0677ac */ /* 0x000ee20008000800 */
[----:B------:R-:W1:Y:S01]  /*0080*/  S2R R3, SR_TID.X ;  /* 0x0000000000037919 */ /* 0x000e620000002100 */
[----:B0-----:R-:W-:-:S05]  /*0090*/  IMAD R0, R0, UR5, R5 ;  /* 0x0000000500007c24 */ /* 0x001fca000f8e0205 */
[----:B--2---:R-:W-:Y:S01]  /*00a0*/  ISETP.GE.AND P0, PT, R0, R15, PT ;  /* 0x0000000f0000720c */ /* 0x004fe20003f06270 */
[----:B-1----:R-:W-:-:S05]  /*00b0*/  IMAD R14, R14, UR4, R3 ;  /* 0x000000040e0e7c24 */ /* 0x002fca000f8e0203 */
[----:B---3--:R-:W-:-:S13]  /*00c0*/  ISETP.GE.OR P0, PT, R14, UR6, P0 ;  /* 0x000000060e007c0c */ /* 0x008fda0008706670 */
[----:B------:R-:W-:Y:S05]  /*00d0*/  @P0 EXIT ;  /* 0x000000000000094d */ /* 0x000fea0003800000 */
[----:B------:R-:W0:Y:S01]  /*00e0*/  LDC R16, c[0x0][0x388] ;  /* 0x0000e200ff107b82 */ /* 0x000e220000000800 */
[----:B------:R-:W1:Y:S01]  /*00f0*/  LDCU.64 UR6, c[0x0][0x358] ;  /* 0x00006b00ff0677ac */ /* 0x000e620008000a00 */
[----:B------:R-:W-:Y:S01]  /*0100*/  HFMA2 R26, -RZ, RZ, 0, 0 ;  /* 0x00000000ff1a7431 */ /* 0x000fe200000001ff */
[----:B0-----:R-:W-:-:S13]  /*0110*/  ISETP.GE.AND P0, PT, R16, 0x1, PT ;  /* 0x000000011000780c */ /* 0x001fda0003f06270 */
[----:B-1----:R-:W-:Y:S05]  /*0120*/  @!P0 BRA `(.L_x_6) ;  /* 0x0000000400bc8947 */ /* 0x002fea0003800000 */
[----:B------:R-:W0:Y:S01]  /*0130*/  LDCU UR4, c[0x0][0x39c] ;  /* 0x00007380ff0477ac */ /* 0x000e220008000800 */
[C---:B------:R-:W-:Y:S02]  /*0140*/  ISETP.GE.U32.AND P1, PT, R16.reuse, 0x8, PT ;  /* 0x000000081000780c */ /* 0x040fe40003f26070 */
[----:B------:R-:W-:Y:S02]  /*0150*/  LOP3.LUT R25, R16, 0x7, RZ, 0xc0, !PT ;  /* 0x0000000710197812 */ /* 0x000fe400078ec0ff */
[----:B------:R-:W-:Y:S02]  /*0160*/  MOV R26, RZ ;  /* 0x000000ff001a7202 */ /* 0x000fe40000000f00 */
[----:B------:R-:W-:Y:S02]  /*0170*/  ISETP.NE.AND P0, PT, R25, RZ, PT ;  /* 0x000000ff1900720c */ /* 0x000fe40003f05270 */
[----:B------:R-:W-:Y:S01]  /*0180*/  MOV R18, RZ ;  /* 0x000000ff00127202 */ /* 0x000fe20000000f00 */
[----:B0-----:R-:W-:-:S04]  /*0190*/  IMAD R19, R14, UR4, RZ ;  /* 0x000000040e137c24 */ /* 0x001fc8000f8e02ff */
[----:B------:R-:W-:Y:S06]  /*01a0*/  @!P1 BRA `(.L_x_7) ;  /* 0x0000000000c49947 */ /* 0x000fec0003800000 */
[----:B------:R-:W0:Y:S01]  /*01b0*/  LDCU.64 UR4, c[0x0][0x390] ;  /* 0x00007200ff0477ac */ /* 0x000e220008000a00 */
[----:B------:R-:W-:Y:S02]  /*01c0*/  LOP3.LUT R18, R16, 0x7ffffff8, RZ, 0xc0, !PT ;  /* 0x7ffffff810127812 */ /* 0x000fe400078ec0ff */
[----:B------:R-:W-:Y:S02]  /*01d0*/  MOV R26, RZ ;  /* 0x000000ff001a7202 */ /* 0x000fe40000000f00 */
[----:B------:R-:W-:Y:S02]  /*01e0*/  MOV R17, R19 ;  /* 0x0000001300117202 */ /* 0x000fe40000000f00 */
[----:B------:R-:W-:Y:S02]  /*01f0*/  MOV R22, R0 ;  /* 0x0000000000167202 */ /* 0x000fe40000000f00 */
[----:B------:R-:W-:Y:S01]  /*0200*/  IADD3 R20, PT, PT, -R18, RZ, RZ ;  /* 0x000000ff12147210 */ /* 0x000fe20007ffe1ff */
[----:B0-----:R-:W-:-:S04]  /*0210*/  UIADD3 UR4, UP0, UPT, UR4, 0x10, URZ ;  /* 0x0000001004047890 */ /* 0x001fc8000ff1e0ff */
[----:B------:R-:W-:-:S12]  /*0220*/  UIADD3.X UR5, UPT, UPT, URZ, UR5, URZ, UP0, !UPT ;  /* 0x00000005ff057290 */ /* 0x000fd800087fe4ff */
.L_x_8:
[----:B------:R-:W0:Y:S01]  /*0230*/  LDC.64 R12, c[0x0][0x380] ;  /* 0x0000e000ff0c7b82 */ /* 0x000e220000000a00 */
[----:B------:R-:W-:Y:S02]  /*0240*/  MOV R2, UR4 ;  /* 0x0000000400027c02 */ /* 0x000fe40008000f00 */
[----:B------:R-:W-:-:S03]  /*0250*/  MOV R3, UR5 ;  /* 0x0000000500037c02 */ /* 0x000fc60008000f00 */
[----:B------:R-:W-:-:S05]  /*0260*/  IMAD.WIDE R2, R17, 0x4, R2 ;  /* 0x0000000411027825 */ /* 0x000fca00078e0202 */
[----:B------:R-:W2:Y:S04]  /*0270*/  LDG.E R21, desc[UR6][R2.64+-0x10] ;  /* 0xfffff00602157981 */ /* 0x000ea8000c1e1900 */
[----:B------:R-:W3:Y:S04]  /*0280*/  LDG.E R23, desc[UR6][R2.64+-0xc] ;  /* 0xfffff40602177981 */ /* 0x000ee8000c1e1900 */
[----:B------:R-:W4:Y:S01]  /*0290*/  LDG.E R29, desc[UR6][R2.64+-0x8] ;  /* 0xfffff806021d7981 */ /* 0x000f22000c1e1900 */
[----:B0-----:R-:W-:-:S05]  /*02a0*/  IMAD.WIDE R12, R22, 0x4, R12 ;  /* 0x00000004160c7825 */ /* 0x001fca00078e020c */
[----:B------:R0:W2:Y:S01]  /*02b0*/  LDG.E R24, desc[UR6][R12.64] ;  /* 0x000000060c187981 */ /* 0x0000a2000c1e1900 */
[----:B------:R-:W-:-:S04]  /*02c0*/  IMAD.WIDE R10, R15, 0x4, R12 ;  /* 0x000000040f0a7825 */ /* 0x000fc800078e020c */
[C---:B------:R-:W-:Y:S02]  /*02d0*/  IMAD.WIDE R4, R15.reuse, 0x4, R10 ;  /* 0x000000040f047825 */ /* 0x040fe400078e020a */
[----:B------:R-:W3:Y:S02]  /*02e0*/  LDG.E R10, desc[UR6][R10.64] ;  /* 0x000000060a0a7981 */ /* 0x000ee4000c1e1900 */
[C---:B------:R-:W-:Y:S02]  /*02f0*/  IMAD.WIDE R6, R15.reuse, 0x4, R4 ;  /* 0x000000040f067825 */ /* 0x040fe400078e0204 */
[----:B------:R1:W4:Y:S02]  /*0300*/  LDG.E R28, desc[UR6][R4.64] ;  /* 0x00000006041c7981 */ /* 0x000324000c1e1900 */
[C---:B------:R-:W-:Y:S02]  /*0310*/  IMAD.WIDE R8, R15.reuse, 0x4, R6 ;  /* 0x000000040f087825 */ /* 0x040fe400078e0206 */
[----:B------:R-:W5:Y:S02]  /*0320*/  LDG.E R6, desc[UR6][R6.64] ;  /* 0x0000000606067981 */ /* 0x000f64000c1e1900 */
[----:B0-----:R-:W-:-:S05]  /*0330*/  IMAD.WIDE R12, R15, 0x4, R8 ;  /* 0x000000040f0c7825 */ /* 0x001fca00078e0208 */
[----:B------:R-:W5:Y:S04]  /*0340*/  LDG.E R11, desc[UR6][R12.64] ;  /* 0x000000060c0b7981 */ /* 0x000f68000c1e1900 */
[----:B------:R-:W5:Y:S04]  /*0350*/  LDG.E R7, desc[UR6][R8.64] ;  /* 0x0000000608077981 */ /* 0x000f68000c1e1900 */
[----:B------:R-:W5:Y:S04]  /*0360*/  LDG.E R9, desc[UR6][R2.64+-0x4] ;  /* 0xfffffc0602097981 */ /* 0x000f68000c1e1900 */
[----:B------:R-:W5:Y:S01]  /*0370*/  LDG.E R8, desc[UR6][R2.64+0x8] ;  /* 0x0000080602087981 */ /* 0x000f62000c1e1900 */
[----:B--2---:R-:W-:Y:S01]  /*0380*/  FFMA R24, R21, R24, R26 ;  /* 0x0000001815187223 */ /* 0x004fe2000000001a */
[----:B------:R-:W-:-:S02]  /*0390*/  IMAD.WIDE R26, R15, 0x4, R12 ;  /* 0x000000040f1a7825 */ /* 0x000fc400078e020c */
[----:B------:R-:W2:Y:S04]  /*03a0*/  LDG.E R21, desc[UR6][R2.64] ;  /* 0x0000000602157981 */ /* 0x000ea8000c1e1900 */
[----:B------:R-:W2:Y:S01]  /*03b0*/  LDG.E R12, desc[UR6][R2.64+0x4] ;  /* 0x00000406020c7981 */ /* 0x000ea2000c1e1900 */
[----:B-1----:R-:W-:-:S03]  /*03c0*/  IMAD.WIDE R4, R15, 0x4, R26 ;  /* 0x000000040f047825 */ /* 0x002fc600078e021a */
[----:B------:R-:W2:Y:S04]  /*03d0*/  LDG.E R13, desc[UR6][R2.64+0xc] ;  /* 0x00000c06020d7981 */ /* 0x000ea8000c1e1900 */
[----:B------:R-:W2:Y:S04]  /*03e0*/  LDG.E R4, desc[UR6][R4.64] ;  /* 0x0000000604047981 */ /* 0x000ea8000c1e1900 */
[----:B------:R-:W2:Y:S01]  /*03f0*/  LDG.E R3, desc[UR6][R26.64] ;  /* 0x000000061a037981 */ /* 0x000ea2000c1e1900 */
[----:B---3--:R-:W-:Y:S01]  /*0400*/  FFMA R10, R23, R10, R24 ;  /* 0x0000000a170a7223 */ /* 0x008fe20000000018 */
[----:B------:R-:W-:-:S03]  /*0410*/  IADD3 R20, PT, PT, R20, 0x8, RZ ;  /* 0x0000000814147810 */ /* 0x000fc60007ffe0ff */
[----:B----4-:R-:W-:Y:S01]  /*0420*/  FFMA R10, R29, R28, R10 ;  /* 0x0000001c1d0a7223 */ /* 0x010fe2000000000a */
[----:B------:R-:W-:Y:S02]  /*0430*/  ISETP.NE.AND P1, PT, R20, RZ, PT ;  /* 0x000000ff1400720c */ /* 0x000fe40003f25270 */
[----:B------:R-:W-:Y:S01]  /*0440*/  LEA R22, R15, R22, 0x3 ;  /* 0x000000160f167211 */ /* 0x000fe200078e18ff */
[----:B-----5:R-:W-:Y:S01]  /*0450*/  FFMA R6, R9, R6, R10 ;  /* 0x0000000609067223 */ /* 0x020fe2000000000a */
[----:B------:R-:W-:-:S03]  /*0460*/  IADD3 R17, PT, PT, R17, 0x8, RZ ;  /* 0x0000000811117810 */ /* 0x000fc60007ffe0ff */
[----:B--2---:R-:W-:-:S04]  /*0470*/  FFMA R7, R21, R7, R6 ;  /* 0x0000000715077223 */ /* 0x004fc80000000006 */
[----:B------:R-:W-:-:S04]  /*0480*/  FFMA R7, R12, R11, R7 ;  /* 0x0000000b0c077223 */ /* 0x000fc80000000007 */
[----:B------:R-:W-:-:S04]  /*0490*/  FFMA R8, R8, R3, R7 ;  /* 0x0000000308087223 */ /* 0x000fc80000000007 */
[----:B------:R-:W-:Y:S01]  /*04a0*/  FFMA R26, R13, R4, R8 ;  /* 0x000000040d1a7223 */ /* 0x000fe20000000008 */
[----:B------:R-:W-:Y:S06]  /*04b0*/  @P1 BRA `(.L_x_8) ;  /* 0xfffffffc005c1947 */ /* 0x000fec000383ffff */
.L_x_7:
[----:B------:R-:W-:Y:S05]  /*04c0*/  @!P0 BRA `(.L_x_6) ;  /* 0x0000000000d48947 */ /* 0x000fea0003800000 */
[----:B------:R-:W-:Y:S02]  /*04d0*/  ISETP.GE.U32.AND P0, PT, R25, 0x4, PT ;  /* 0x000000041900780c */ /* 0x000fe40003f06070 */
[----:B------:R-:W-:-:S04]  /*04e0*/  LOP3.LUT R17, R16, 0x3, RZ, 0xc0, !PT ;  /* 0x0000000310117812 */ /* 0x000fc800078ec0ff */
[----:B------:R-:W-:-:S07]  /*04f0*/  ISETP.NE.AND P1, PT, R17, RZ, PT ;  /* 0x000000ff1100720c */ /* 0x000fce0003f25270 */
[----:B------:R-:W-:Y:S06]  /*0500*/  @!P0 BRA `(.L_x_9) ;  /* 0x0000000000588947 */ /* 0x000fec0003800000 */
[----:B------:R-:W0:Y:S01]  /*0510*/  LDC.64 R8, c[0x0][0x380] ;  /* 0x0000e000ff087b82 */ /* 0x000e220000000a00 */
[----:B------:R-:W-:Y:S01]  /*0520*/  IMAD R7, R18, R15, R0 ;  /* 0x0000000f12077224 */ /* 0x000fe200078e0200 */
[----:B------:R-:W-:-:S06]  /*0530*/  IADD3 R5, PT, PT, R19, R18, RZ ;  /* 0x0000001213057210 */ /* 0x000fcc0007ffe0ff */
[----:B------:R-:W1:Y:S01]  /*0540*/  LDC.64 R2, c[0x0][0x390] ;  /* 0x0000e400ff027b82 */ /* 0x000e620000000a00 */
[----:B0-----:R-:W-:-:S04]  /*0550*/  IMAD.WIDE R8, R7, 0x4, R8 ;  /* 0x0000000407087825 */ /* 0x001fc800078e0208 */
[----:B------:R-:W-:Y:S02]  /*0560*/  IMAD.WIDE R10, R15, 0x4, R8 ;  /* 0x000000040f0a7825 */ /* 0x000fe400078e0208 */
[----:B------:R-:W2:Y:S02]  /*0570*/  LDG.E R8, desc[UR6][R8.64] ;  /* 0x0000000608087981 */ /* 0x000ea4000c1e1900 */
[----:B-1----:R-:W-:-:S04]  /*0580*/  IMAD.WIDE R2, R5, 0x4, R2 ;  /* 0x0000000405027825 */ /* 0x002fc800078e0202 */
[C---:B------:R-:W-:Y:S01]  /*0590*/  IMAD.WIDE R4, R15.reuse, 0x4, R10 ;  /* 0x000000040f047825 */ /* 0x040fe200078e020a */
[----:B------:R-:W2:Y:S04]  /*05a0*/  LDG.E R13, desc[UR6][R2.64] ;  /* 0x00000006020d7981 */ /* 0x000ea8000c1e1900 */
[----:B------:R-:W3:Y:S01]  /*05b0*/  LDG.E R10, desc[UR6][R10.64] ;  /* 0x000000060a0a7981 */ /* 0x000ee2000c1e1900 */
[----:B------:R-:W-:-:S03]  /*05c0*/  IMAD.WIDE R6, R15, 0x4, R4 ;  /* 0x000000040f067825 */ /* 0x000fc600078e0204 */
[----:B------:R-:W3:Y:S04]  /*05d0*/  LDG.E R12, desc[UR6][R2.64+0x4] ;  /* 0x00000406020c7981 */ /* 0x000ee8000c1e1900 */
[----:B------:R-:W4:Y:S04]  /*05e0*/  LDG.E R20, desc[UR6][R4.64] ;  /* 0x0000000604147981 */ /* 0x000f28000c1e1900 */
[----:B------:R-:W4:Y:S04]  /*05f0*/  LDG.E R21, desc[UR6][R2.64+0x8] ;  /* 0x0000080602157981 */ /* 0x000f28000c1e1900 */
[----:B------:R-:W5:Y:S04]  /*0600*/  LDG.E R23, desc[UR6][R2.64+0xc] ;  /* 0x00000c0602177981 */ /* 0x000f68000c1e1900 */
[----:B------:R-:W5:Y:S01]  /*0610*/  LDG.E R6, desc[UR6][R6.64] ;  /* 0x0000000606067981 */ /* 0x000f62000c1e1900 */
[----:B------:R-:W-:Y:S01]  /*0620*/  IADD3 R18, PT, PT, R18, 0x4, RZ ;  /* 0x0000000412127810 */ /* 0x000fe20007ffe0ff */
[----:B--2---:R-:W-:-:S04]  /*0630*/  FFMA R13, R13, R8, R26 ;  /* 0x000000080d0d7223 */ /* 0x004fc8000000001a */
[----:B---3--:R-:W-:-:S04]  /*0640*/  FFMA R12, R12, R10, R13 ;  /* 0x0000000a0c0c7223 */ /* 0x008fc8000000000d */
[----:B----4-:R-:W-:-:S04]  /*0650*/  FFMA R12, R21, R20, R12 ;  /* 0x00000014150c7223 */ /* 0x010fc8000000000c */
[----:B-----5:R-:W-:-:S07]  /*0660*/  FFMA R26, R23, R6, R12 ;  /* 0x00000006171a7223 */ /* 0x020fce000000000c */
.L_x_9:
[----:B------:R-:W-:Y:S05]  /*0670*/  @!P1 BRA `(.L_x_6) ;  /* 0x0000000000689947 */ /* 0x000fea0003800000 */
[----:B------:R-:W-:Y:S02]  /*0680*/  ISETP.NE.AND P0, PT, R17, 0x1, PT ;  /* 0x000000011100780c */ /* 0x000fe40003f05270 */
[----:B------:R-:W-:-:S04]  /*0690*/  LOP3.LUT R16, R16, 0x1, RZ, 0xc0, !PT ;  /* 0x0000000110107812 */ /* 0x000fc800078ec0ff */
[----:B------:R-:W-:-:S07]  /*06a0*/  ISETP.NE.U32.AND P1, PT, R16, 0x1, PT ;  /* 0x000000011000780c */ /* 0x000fce0003f25070 */
[----:B------:R-:W0:Y:S01]  /*06b0*/  @P0 LDC.64 R8, c[0x0][0x380] ;  /* 0x0000e000ff080b82 */ /* 0x000e220000000a00 */
[C---:B------:R-:W-:Y:S01]  /*06c0*/  @P0 IMAD R13, R18.reuse, R15, R0 ;  /* 0x0000000f120d0224 */ /* 0x040fe200078e0200 */
[----:B------:R-:W-:Y:S02]  /*06d0*/  @P0 IADD3 R11, PT, PT, R19, R18, RZ ;  /* 0x00000012130b0210 */ /* 0x000fe40007ffe0ff */
[----:B------:R-:W-:-:S04]  /*06e0*/  @P0 IADD3 R18, PT, PT, R18, 0x2, RZ ;  /* 0x0000000212120810 */ /* 0x000fc80007ffe0ff */
[----:B------:R-:W1:Y:S01]  /*06f0*/  @P0 LDC.64 R6, c[0x0][0x390] ;  /* 0x0000e400ff060b82 */ /* 0x000e620000000a00 */
[----:B------:R-:W-:-:S07]  /*0700*/  @!P1 IADD3 R19, PT, PT, R19, R18, RZ ;  /* 0x0000001213139210 */ /* 0x000fce0007ffe0ff */
[----:B------:R-:W2:Y:S08]  /*0710*/  @!P1 LDC.64 R4, c[0x0][0x390] ;  /* 0x0000e400ff049b82 */ /* 0x000eb00000000a00 */
[----:B------:R-:W3:Y:S01]  /*0720*/  @!P1 LDC.64 R2, c[0x0][0x380] ;  /* 0x0000e000ff029b82 */ /* 0x000ee20000000a00 */
[----:B0-----:R-:W-:-:S04]  /*0730*/  @P0 IMAD.WIDE R8, R13, 0x4, R8 ;  /* 0x000000040d080825 */ /* 0x001fc800078e0208 */
[----:B------:R-:W-:Y:S01]  /*0740*/  @!P1 IMAD R13, R18, R15, R0 ;  /* 0x0000000f120d9224 */ /* 0x000fe200078e0200 */
[----:B------:R-:W4:Y:S01]  /*0750*/  @P0 LDG.E R12, desc[UR6][R8.64] ;  /* 0x00000006080c0981 */ /* 0x000f22000c1e1900 */
[----:B-1----:R-:W-:-:S04]  /*0760*/  @P0 IMAD.WIDE R6, R11, 0x4, R6 ;  /* 0x000000040b060825 */ /* 0x002fc800078e0206 */
[----:B------:R-:W-:Y:S01]  /*0770*/  @P0 IMAD.WIDE R10, R15, 0x4, R8 ;  /* 0x000000040f0a0825 */ /* 0x000fe200078e0208 */
[----:B------:R-:W4:Y:S03]  /*0780*/  @P0 LDG.E R17, desc[UR6][R6.64] ;  /* 0x0000000606110981 */ /* 0x000f26000c1e1900 */
[----:B--2---:R-:W-:Y:S01]  /*0790*/  @!P1 IMAD.WIDE R4, R19, 0x4, R4 ;  /* 0x0000000413049825 */ /* 0x004fe200078e0204 */
[----:B------:R-:W2:Y:S04]  /*07a0*/  @P0 LDG.E R21, desc[UR6][R6.64+0x4] ;  /* 0x0000040606150981 */ /* 0x000ea8000c1e1900 */
[----:B------:R-:W2:Y:S01]  /*07b0*/  @P0 LDG.E R10, desc[UR6][R10.64] ;  /* 0x000000060a0a0981 */ /* 0x000ea2000c1e1900 */
[----:B---3--:R-:W-:-:S03]  /*07c0*/  @!P1 IMAD.WIDE R2, R13, 0x4, R2 ;  /* 0x000000040d029825 */ /* 0x008fc600078e0202 */
[----:B------:R-:W3:Y:S04]  /*07d0*/  @!P1 LDG.E R5, desc[UR6][R4.64] ;  /* 0x0000000604059981 */ /* 0x000ee8000c1e1900 */
[----:B------:R-:W3:Y:S01]  /*07e0*/  @!P1 LDG.E R2, desc[UR6][R2.64] ;  /* 0x0000000602029981 */ /* 0x000ee2000c1e1900 */
[----:B----4-:R-:W-:-:S04]  /*07f0*/  @P0 FFMA R12, R17, R12, R26 ;  /* 0x0000000c110c0223 */ /* 0x010fc8000000001a */
[----:B--2---:R-:W-:-:S04]  /*0800*/  @P0 FFMA R26, R21, R10, R12 ;  /* 0x0000000a151a0223 */ /* 0x004fc8000000000c */
[----:B---3--:R-:W-:-:S07]  /*0810*/  @!P1 FFMA R26, R5, R2, R26 ;  /* 0x00000002051a9223 */ /* 0x008fce000000001a */
.L_x_6:
[----:B------:R-:W0:Y:S01]  /*0820*/  LDC.64 R2, c[0x0][0x3a0] ;  /* 0x0000e800ff027b82 */ /* 0x000e220000000a00 */
[----:B------:R-:W-:-:S04]  /*0830*/  IMAD R15, R14, R15, R0 ;  /* 0x0000000f0e0f7224 */ /* 0x000fc800078e0200 */
[----:B0-----:R-:W-:-:S05]  /*0840*/  IMAD.WIDE R2, R15, 0x4, R2 ;  /* 0x000000040f027825 */ /* 0x001fca00078e0202 */
[----:B------:R-:W-:Y:S01]  /*0850*/  STG.E desc[UR6][R2.64], R26 ;  /* 0x0000001a02007986 */ /* 0x000fe2000c101906 */
[----:B------:R-:W-:Y:S05]  /*0860*/  EXIT ;  /* 0x000000000000794d */ /* 0x000fea0003800000 */
.L_x_10:
        /* <DEDUP_REMOVED lines=9> */
.L_x_12:


//--------------------- .nv.shared.reserved.0     --------------------------
	.section	.nv.shared.reserved.0,"aw",@nobits
	.weak		__nv_reservedSMEM_offset_0_alias
	.size		__nv_reservedSMEM_offset_0_alias, 0, 64
	.other		__nv_reservedSMEM_offset_0_alias,@"STO_CUDA_RESERVED_SHARED STV_DEFAULT"
__nv_reservedSMEM_offset_0_alias:
	.zero		0
	.zero		64


//--------------------- .nv.constant0._Z12TransformVecPfiiS_iiS_ --------------------------
	.section	.nv.constant0._Z12TransformVecPfiiS_iiS_,"a",@progbits
	.sectionflags	@""
	.align	4
.nv.constant0._Z12TransformVecPfiiS_iiS_:
	.zero		936


//--------------------- .nv.constant0._Z9TranslatePfiiS_iiS_ --------------------------
	.section	.nv.constant0._Z9TranslatePfiiS_iiS_,"a",@progbits
	.sectionflags	@""
	.align	4
.nv.constant0._Z9TranslatePfiiS_iiS_:
	.zero		936


//--------------------- SYMBOLS --------------------------

	.type		.nv.reservedSmem.offset0,@object
	.size		.nv.reservedSmem.offset0,0x4
